	.headerflags	@"EF_CUDA_TEXMODE_UNIFIED EF_CUDA_64BIT_ADDRESS EF_CUDA_ACCELERATORS EF_CUDA_SM90 EF_CUDA_VIRTUAL_SM(EF_CUDA_SM90)"
	.elftype	@"ET_EXEC"


//--------------------- .nv.info                  --------------------------
	.section	.nv.info,"",@"SHT_CUDA_INFO"
	.align	4


	//----- nvinfo : EIATTR_REGCOUNT
	.align		4
        /*0000*/ 	.byte	0x04, 0x2f
        /*0002*/ 	.short	(.L_1 - .L_0)
	.align		4
.L_0:
        /*0004*/ 	.word	index@(triton_poi_fused_clone_5)
        /*0008*/ 	.word	0x0000000e


	//----- nvinfo : EIATTR_MIN_STACK_SIZE
	.align		4
.L_1:
        /*000c*/ 	.byte	0x04, 0x12
        /*000e*/ 	.short	(.L_3 - .L_2)
	.align		4
.L_2:
        /*0010*/ 	.word	index@(triton_poi_fused_clone_5)
        /*0014*/ 	.word	0x00000000


	//----- nvinfo : EIATTR_FRAME_SIZE
	.align		4
.L_3:
        /*0018*/ 	.byte	0x04, 0x11
        /*001a*/ 	.short	(.L_5 - .L_4)
	.align		4
.L_4:
        /*001c*/ 	.word	index@(triton_poi_fused_clone_5)
        /*0020*/ 	.word	0x00000000


	//----- nvinfo : EIATTR_MIN_STACK_SIZE
	.align		4
.L_5:
        /*0024*/ 	.byte	0x04, 0x12
        /*0026*/ 	.short	(.L_7 - .L_6)
	.align		4
.L_6:
        /*0028*/ 	.word	index@(triton_poi_fused_clone_5)
        /*002c*/ 	.word	0x00000000
.L_7:


//--------------------- .nv.info.triton_poi_fused_clone_5 --------------------------
	.section	.nv.info.triton_poi_fused_clone_5,"",@"SHT_CUDA_INFO"
	.sectionflags	@""
	.align	4


	//----- nvinfo : EIATTR_CUDA_API_VERSION
	.align		4
        /*0000*/ 	.byte	0x04, 0x37
        /*0002*/ 	.short	(.L_9 - .L_8)
.L_8:
        /*0004*/ 	.word	0x0000007c


	//----- nvinfo : EIATTR_KPARAM_INFO
	.align		4
.L_9:
        /*0008*/ 	.byte	0x04, 0x17
        /*000a*/ 	.short	(.L_11 - .L_10)
.L_10:
        /*000c*/ 	.word	0x00000000
        /*0010*/ 	.short	0x0002
        /*0012*/ 	.short	0x0010
        /*0014*/ 	.byte	0x00, 0xf0, 0x11, 0x00


	//----- nvinfo : EIATTR_KPARAM_INFO
	.align		4
.L_11:
        /*0018*/ 	.byte	0x04, 0x17
        /*001a*/ 	.short	(.L_13 - .L_12)
.L_12:
        /*001c*/ 	.word	0x00000000
        /*0020*/ 	.short	0x0001
        /*0022*/ 	.short	0x0008
        /*0024*/ 	.byte	0x00, 0xf4, 0x21, 0x00


	//----- nvinfo : EIATTR_KPARAM_INFO
	.align		4
.L_13:
        /*0028*/ 	.byte	0x04, 0x17
        /*002a*/ 	.short	(.L_15 - .L_14)
.L_14:
        /*002c*/ 	.word	0x00000000
        /*0030*/ 	.short	0x0000
        /*0032*/ 	.short	0x0000
        /*0034*/ 	.byte	0x00, 0xf4, 0x21, 0x00


	//----- nvinfo : EIATTR_SPARSE_MMA_MASK
	.align		4
.L_15:
        /*0038*/ 	.byte	0x03, 0x50
        /*003a*/ 	.short	0x0000


	//----- nvinfo : EIATTR_MAXREG_COUNT
	.align		4
        /*003c*/ 	.byte	0x03, 0x1b
        /*003e*/ 	.short	0x00ff


	//----- nvinfo : EIATTR_EXIT_INSTR_OFFSETS
	.align		4
        /*0040*/ 	.byte	0x04, 0x1c
        /*0042*/ 	.short	(.L_17 - .L_16)


	//   ....[0]....
.L_16:
        /*0044*/ 	.word	0x000001e0


	//   ....[1]....
        /*0048*/ 	.word	0x00000200


	//----- nvinfo : EIATTR_REQNTID
	.align		4
.L_17:
        /*004c*/ 	.byte	0x04, 0x10
        /*004e*/ 	.short	(.L_19 - .L_18)
.L_18:
        /*0050*/ 	.word	0x00000080
        /*0054*/ 	.word	0x00000001
        /*0058*/ 	.word	0x00000001


	//----- nvinfo : EIATTR_CRS_STACK_SIZE
	.align		4
.L_19:
        /*005c*/ 	.byte	0x04, 0x1e
        /*005e*/ 	.short	(.L_21 - .L_20)
.L_20:
        /*0060*/ 	.word	0x00000000


	//----- nvinfo : EIATTR_CBANK_PARAM_SIZE
	.align		4
.L_21:
        /*0064*/ 	.byte	0x03, 0x19
        /*0066*/ 	.short	0x0014


	//----- nvinfo : EIATTR_PARAM_CBANK
	.align		4
        /*0068*/ 	.byte	0x04, 0x0a
        /*006a*/ 	.short	(.L_23 - .L_22)
	.align		4
.L_22:
        /*006c*/ 	.word	index@(.nv.constant0.triton_poi_fused_clone_5)
        /*0070*/ 	.short	0x0210
        /*0072*/ 	.short	0x0014


	//----- nvinfo : EIATTR_SW_WAR
	.align		4
.L_23:
        /*0074*/ 	.byte	0x04, 0x36
        /*0076*/ 	.short	(.L_25 - .L_24)
.L_24:
        /*0078*/ 	.word	0x00000008
.L_25:


//--------------------- .nv.callgraph             --------------------------
	.section	.nv.callgraph,"",@"SHT_CUDA_CALLGRAPH"
	.align	4
	.sectionentsize	8
	.align		4
        /*0000*/ 	.word	0x00000000
	.align		4
        /*0004*/ 	.word	0xffffffff
	.align		4
        /*0008*/ 	.word	0x00000000
	.align		4
        /*000c*/ 	.word	0xfffffffe
	.align		4
        /*0010*/ 	.word	0x00000000
	.align		4
        /*0014*/ 	.word	0xfffffffd
	.align		4
        /*0018*/ 	.word	0x00000000
	.align		4
        /*001c*/ 	.word	0xfffffffc


//--------------------- .text.triton_poi_fused_clone_5 --------------------------
	.section	.text.triton_poi_fused_clone_5,"ax",@progbits
	.align	128
        .global         triton_poi_fused_clone_5
        .type           triton_poi_fused_clone_5,@function
        .size           triton_poi_fused_clone_5,(.L_x_3 - triton_poi_fused_clone_5)
        .other          triton_poi_fused_clone_5,@"STO_CUDA_ENTRY STV_DEFAULT"
triton_poi_fused_clone_5:
.text.triton_poi_fused_clone_5:
[----:B------:R-:W0:Y:S02]  /*0000*/  LDC R1, c[0x0][0x28] ;  /* 0x00000a00ff017b82 */ /* 0x000e240000000800 */
[----:B------:R-:W1:Y:S01]  /*0010*/  S2R R0, SR_TID.X ;  /* 0x0000000000007919 */ /* 0x000e620000002100 */
[----:B------:R-:W2:Y:S01]  /*0020*/  LDC.64 R4, c[0x0][0x218] ;  /* 0x00008600ff047b82 */ /* 0x000ea20000000a00 */
[----:B------:R-:W-:Y:S01]  /*0030*/  ULDC.64 UR4, c[0x0][0x208] ;  /* 0x0000820000047ab9 */ /* 0x000fe20000000a00 */
[----:B------:R-:W-:Y:S01]  /*0040*/  BSSY B0, `(.L_x_0) ;  /* 0x0000019000007945 */ /* 0x000fe20003800000 */
[----:B------:R-:W3:Y:S01]  /*0050*/  S2R R3, SR_CTAID.X ;  /* 0x0000000000037919 */ /* 0x000ee20000002500 */
[----:B-1----:R-:W-:Y:S02]  /*0060*/  LOP3.LUT R0, R0, 0x7f, RZ, 0xc0, !PT ;  /* 0x0000007f00007812 */ /* 0x002fe400078ec0ff */
[----:B---3--:R-:W-:-:S03]  /*0070*/  SHF.R.S32.HI R8, RZ, 0x18, R3 ;  /* 0x00000018ff087819 */ /* 0x008fc60000011403 */
[----:B------:R-:W-:Y:S02]  /*0080*/  IMAD R7, R3, 0x80, R0 ;  /* 0x0000008003077824 */ /* 0x000fe400078e0200 */
[----:B------:R-:W1:Y:S01]  /*0090*/  LDC.64 R2, c[0x0][0x210] ;  /* 0x00008400ff027b82 */ /* 0x000e620000000a00 */
[----:B------:R-:W-:Y:S01]  /*00a0*/  SGXT R8, R8, 0x1 ;  /* 0x000000010808781a */ /* 0x000fe20000000200 */
[C---:B--2---:R-:W-:Y:S01]  /*00b0*/  IMAD.WIDE R4, R7.reuse, 0x4, R4 ;  /* 0x0000000407047825 */ /* 0x044fe200078e0204 */
[----:B------:R-:W-:Y:S02]  /*00c0*/  SHF.R.S32.HI R0, RZ, 0x1f, R7 ;  /* 0x0000001fff007819 */ /* 0x000fe40000011407 */
[-C--:B------:R-:W-:Y:S02]  /*00d0*/  LEA.HI R9, R8, R7.reuse, RZ, 0x9 ;  /* 0x0000000708097211 */ /* 0x080fe400078f48ff */
[----:B------:R-:W-:Y:S02]  /*00e0*/  LEA.HI R0, R0, R7, RZ, 0x7 ;  /* 0x0000000700007211 */ /* 0x000fe400078f38ff */
[----:B------:R-:W-:-:S02]  /*00f0*/  ISETP.GE.AND P0, PT, R7, 0x800, PT ;  /* 0x000008000700780c */ /* 0x000fc40003f06270 */
[----:B------:R-:W-:Y:S02]  /*0100*/  SHF.R.S32.HI R6, RZ, 0x7, R0 ;  /* 0x00000007ff067819 */ /* 0x000fe40000011400 */
[----:B------:R-:W-:Y:S02]  /*0110*/  LOP3.LUT R0, R0, 0xffffff80, RZ, 0xc0, !PT ;  /* 0xffffff8000007812 */ /* 0x000fe400078ec0ff */
[----:B------:R-:W-:Y:S02]  /*0120*/  LEA.HI R8, R6, R6, RZ, 0x2 ;  /* 0x0000000606087211 */ /* 0x000fe400078f10ff */
[----:B------:R-:W-:Y:S01]  /*0130*/  SHF.R.S32.HI R11, RZ, 0x9, R9 ;  /* 0x00000009ff0b7819 */ /* 0x000fe20000011409 */
[----:B------:R-:W-:Y:S01]  /*0140*/  IMAD.IADD R0, R7, 0x1, -R0 ;  /* 0x0000000107007824 */ /* 0x000fe200078e0a00 */
[----:B------:R-:W-:Y:S01]  /*0150*/  LOP3.LUT R9, R8, 0x7ffffc, RZ, 0xc0, !PT ;  /* 0x007ffffc08097812 */ /* 0x000fe200078ec0ff */
[----:B------:R-:W-:Y:S02]  /*0160*/  IMAD.MOV.U32 R7, RZ, RZ, RZ ;  /* 0x000000ffff077224 */ /* 0x000fe400078e00ff */
[----:B------:R-:W-:-:S02]  /*0170*/  IMAD R0, R11, 0x80, R0 ;  /* 0x000000800b007824 */ /* 0x000fc400078e0200 */
[----:B------:R-:W-:-:S04]  /*0180*/  IMAD.IADD R9, R6, 0x1, -R9 ;  /* 0x0000000106097824 */ /* 0x000fc800078e0a09 */
[----:B------:R-:W-:-:S04]  /*0190*/  IMAD R9, R9, 0x200, R0 ;  /* 0x0000020009097824 */ /* 0x000fc800078e0200 */
[----:B-1----:R-:W-:Y:S01]  /*01a0*/  IMAD.WIDE R2, R9, 0x4, R2 ;  /* 0x0000000409027825 */ /* 0x002fe200078e0202 */
[----:B------:R-:W-:Y:S06]  /*01b0*/  @P0 BRA `(.L_x_1) ;  /* 0x0000000000040947 */ /* 0x000fec0003800000 */
[----:B------:R1:W5:Y:S02]  /*01c0*/  LDG.E R7, desc[UR4][R2.64] ;  /* 0x0000000402077981 */ /* 0x000364000c1e1900 */
.L_x_1:
[----:B------:R-:W-:Y:S05]  /*01d0*/  BSYNC B0 ;  /* 0x0000000000007941 */ /* 0x000fea0003800000 */
.L_x_0:
[----:B------:R-:W-:Y:S05]  /*01e0*/  @P0 EXIT ;  /* 0x000000000000094d */ /* 0x000fea0003800000 */
[----:B-----5:R-:W-:Y:S01]  /*01f0*/  STG.E desc[UR4][R4.64], R7 ;  /* 0x0000000704007986 */ /* 0x020fe2000c101904 */
[----:B------:R-:W-:Y:S05]  /*0200*/  EXIT ;  /* 0x000000000000794d */ /* 0x000fea0003800000 */
.L_x_2:
[----:B------:R-:W-:-:S00]  /*0210*/  BRA `(.L_x_2) ;  /* 0xfffffffc00fc7947 */ /* 0x000fc0000383ffff */
[----:B------:R-:W-:-:S00]  /*0220*/  NOP ;  /* 0x0000000000007918 */ /* 0x000fc00000000000 */
        /* <DEDUP_REMOVED lines=13> */
.L_x_3:


//--------------------- .nv.constant0.triton_poi_fused_clone_5 --------------------------
	.section	.nv.constant0.triton_poi_fused_clone_5,"a",@progbits
	.sectionflags	@""
	.align	4
.nv.constant0.triton_poi_fused_clone_5:
	.zero		548
